//
// Generated by NVIDIA NVVM Compiler
//
// Compiler Build ID: CL-36424714
// Cuda compilation tools, release 13.0, V13.0.88
// Based on NVVM 20.0.0
//

.version 9.0
.target sm_100
.address_size 64

	// .globl	_Z3addPiS_S_S_

.visible .entry _Z3addPiS_S_S_(
	.param .u64 .ptr .align 1 _Z3addPiS_S_S__param_0,
	.param .u64 .ptr .align 1 _Z3addPiS_S_S__param_1,
	.param .u64 .ptr .align 1 _Z3addPiS_S_S__param_2,
	.param .u64 .ptr .align 1 _Z3addPiS_S_S__param_3
)
{
	.reg .pred 	%p<2>;
	.reg .b32 	%r<9>;
	.reg .b64 	%rd<13>;

	ld.param.u64 	%rd1, [_Z3addPiS_S_S__param_0];
	ld.param.u64 	%rd2, [_Z3addPiS_S_S__param_1];
	ld.param.u64 	%rd3, [_Z3addPiS_S_S__param_2];
	ld.param.u64 	%rd4, [_Z3addPiS_S_S__param_3];
	cvta.to.global.u64 	%rd5, %rd4;
	mov.u32 	%r2, %ctaid.x;
	mov.u32 	%r3, %ntid.x;
	mov.u32 	%r4, %tid.x;
	mad.lo.s32 	%r1, %r2, %r3, %r4;
	ld.global.u32 	%r5, [%rd5];
	setp.ge.s32 	%p1, %r1, %r5;
	@%p1 bra 	$L__BB0_2;
	cvta.to.global.u64 	%rd6, %rd1;
	cvta.to.global.u64 	%rd7, %rd2;
	cvta.to.global.u64 	%rd8, %rd3;
	mul.wide.s32 	%rd9, %r1, 4;
	add.s64 	%rd10, %rd6, %rd9;
	ld.global.u32 	%r6, [%rd10];
	add.s64 	%rd11, %rd7, %rd9;
	ld.global.u32 	%r7, [%rd11];
	add.s32 	%r8, %r7, %r6;
	add.s64 	%rd12, %rd8, %rd9;
	st.global.u32 	[%rd12], %r8;
$L__BB0_2:
	ret;

}


// ===== COMPILED SASS (sm_100) =====

	.target	sm_100

	.elftype	@"ET_EXEC"


//--------------------- .note.nv.tkinfo           --------------------------
	.section	.note.nv.tkinfo,"",@"SHT_NOTE"
	.sectionflags	@"SHF_NOTE_NV_TKINFO"
	.tkinfo
        /*0018*/ 	.word	0x00000002
        /*0030*/ 	.string	""
        /*0030*/ 	.string	"ptxas"
        /*0030*/ 	.string	"Cuda compilation tools, release 13.0, V13.0.88"
        /*0030*/ 	.string	"Build cuda_13.0.r13.0/compiler.36424714_0"
        /*0030*/ 	.string	"-arch sm_100 -m 64 "



//--------------------- .note.nv.cuinfo           --------------------------
	.section	.note.nv.cuinfo,"",@"SHT_NOTE"
	.sectionflags	@"SHF_NOTE_NV_CUINFO"
        /*0018*/ 	.short	0x0002
        /*001a*/ 	.short	0x0064
        /*001c*/ 	.short	0x0082
	.zero		2


//--------------------- .nv.info                  --------------------------
	.section	.nv.info,"",@"SHT_CUDA_INFO"
	.align	4


	//----- nvinfo : EIATTR_REGCOUNT
	.align		4
        /*0000*/ 	.byte	0x04, 0x2f
        /*0002*/ 	.short	(.L_1 - .L_0)
	.align		4
.L_0:
        /*0004*/ 	.word	index@(_Z3addPiS_S_S_)
        /*0008*/ 	.word	0x0000000c


	//----- nvinfo : EIATTR_FRAME_SIZE
	.align		4
.L_1:
        /*000c*/ 	.byte	0x04, 0x11
        /*000e*/ 	.short	(.L_3 - .L_2)
	.align		4
.L_2:
        /*0010*/ 	.word	index@(_Z3addPiS_S_S_)
        /*0014*/ 	.word	0x00000000


	//----- nvinfo : EIATTR_MIN_STACK_SIZE
	.align		4
.L_3:
        /*0018*/ 	.byte	0x04, 0x12
        /*001a*/ 	.short	(.L_5 - .L_4)
	.align		4
.L_4:
        /*001c*/ 	.word	index@(_Z3addPiS_S_S_)
        /*0020*/ 	.word	0x00000000
.L_5:


//--------------------- .nv.compat                --------------------------
	.section	.nv.compat,"",@"SHT_CUDA_COMPAT_INFO"
	.align	4
        /*0000*/ 	.byte	0x02, 0x09, 0x00, 0x00, 0x02, 0x02, 0x01, 0x00, 0x02, 0x05, 0x05, 0x00, 0x03, 0x07, 0x01, 0x01
        /*0010*/ 	.byte	0x02, 0x03, 0x00, 0x00, 0x02, 0x06, 0x01, 0x00, 0x04, 0x0b, 0x08, 0x00, 0x09, 0x00, 0x00, 0x00
        /*0020*/ 	.byte	0x00, 0x00, 0x00, 0x00


//--------------------- .nv.info._Z3addPiS_S_S_   --------------------------
	.section	.nv.info._Z3addPiS_S_S_,"",@"SHT_CUDA_INFO"
	.sectionflags	@""
	.align	4


	//----- nvinfo : EIATTR_CUDA_API_VERSION
	.align		4
        /*0000*/ 	.byte	0x04, 0x37
        /*0002*/ 	.short	(.L_7 - .L_6)
.L_6:
        /*0004*/ 	.word	0x00000082


	//----- nvinfo : EIATTR_KPARAM_INFO
	.align		4
.L_7:
        /*0008*/ 	.byte	0x04, 0x17
        /*000a*/ 	.short	(.L_9 - .L_8)
.L_8:
        /*000c*/ 	.word	0x00000000
        /*0010*/ 	.short	0x0003
        /*0012*/ 	.short	0x0018
        /*0014*/ 	.byte	0x00, 0xf5, 0x21, 0x00


	//----- nvinfo : EIATTR_KPARAM_INFO
	.align		4
.L_9:
        /*0018*/ 	.byte	0x04, 0x17
        /*001a*/ 	.short	(.L_11 - .L_10)
.L_10:
        /*001c*/ 	.word	0x00000000
        /*0020*/ 	.short	0x0002
        /*0022*/ 	.short	0x0010
        /*0024*/ 	.byte	0x00, 0xf5, 0x21, 0x00


	//----- nvinfo : EIATTR_KPARAM_INFO
	.align		4
.L_11:
        /*0028*/ 	.byte	0x04, 0x17
        /*002a*/ 	.short	(.L_13 - .L_12)
.L_12:
        /*002c*/ 	.word	0x00000000
        /*0030*/ 	.short	0x0001
        /*0032*/ 	.short	0x0008
        /*0034*/ 	.byte	0x00, 0xf5, 0x21, 0x00


	//----- nvinfo : EIATTR_KPARAM_INFO
	.align		4
.L_13:
        /*0038*/ 	.byte	0x04, 0x17
        /*003a*/ 	.short	(.L_15 - .L_14)
.L_14:
        /*003c*/ 	.word	0x00000000
        /*0040*/ 	.short	0x0000
        /*0042*/ 	.short	0x0000
        /*0044*/ 	.byte	0x00, 0xf5, 0x21, 0x00


	//----- nvinfo : EIATTR_SPARSE_MMA_MASK
	.align		4
.L_15:
        /*0048*/ 	.byte	0x03, 0x50
        /*004a*/ 	.short	0x0000


	//----- nvinfo : EIATTR_MAXREG_COUNT
	.align		4
        /*004c*/ 	.byte	0x03, 0x1b
        /*004e*/ 	.short	0x00ff


	//----- nvinfo : EIATTR_MERCURY_ISA_VERSION
	.align		4
        /*0050*/ 	.byte	0x03, 0x5f
        /*0052*/ 	.short	0x0101


	//----- nvinfo : EIATTR_VRC_CTA_INIT_COUNT
	.align		4
        /*0054*/ 	.byte	0x02, 0x4a
	.zero		1
	.zero		1


	//----- nvinfo : EIATTR_EXIT_INSTR_OFFSETS
	.align		4
        /*0058*/ 	.byte	0x04, 0x1c
        /*005a*/ 	.short	(.L_17 - .L_16)


	//   ....[0]....
.L_16:
        /*005c*/ 	.word	0x00000090


	//   ....[1]....
        /*0060*/ 	.word	0x00000140


	//----- nvinfo : EIATTR_CBANK_PARAM_SIZE
	.align		4
.L_17:
        /*0064*/ 	.byte	0x03, 0x19
        /*0066*/ 	.short	0x0020


	//----- nvinfo : EIATTR_PARAM_CBANK
	.align		4
        /*0068*/ 	.byte	0x04, 0x0a
        /*006a*/ 	.short	(.L_19 - .L_18)
	.align		4
.L_18:
        /*006c*/ 	.word	index@(.nv.constant0._Z3addPiS_S_S_)
        /*0070*/ 	.short	0x0380
        /*0072*/ 	.short	0x0020


	//----- nvinfo : EIATTR_SW_WAR
	.align		4
.L_19:
        /*0074*/ 	.byte	0x04, 0x36
        /*0076*/ 	.short	(.L_21 - .L_20)
.L_20:
        /*0078*/ 	.word	0x00000008
.L_21:


//--------------------- .nv.callgraph             --------------------------
	.section	.nv.callgraph,"",@"SHT_CUDA_CALLGRAPH"
	.align	4
	.sectionentsize	8
	.align		4
        /*0000*/ 	.word	0x00000000
	.align		4
        /*0004*/ 	.word	0xffffffff
	.align		4
        /*0008*/ 	.word	0x00000000
	.align		4
        /*000c*/ 	.word	0xfffffffe
	.align		4
        /*0010*/ 	.word	0x00000000
	.align		4
        /*0014*/ 	.word	0xfffffffd
	.align		4
        /*0018*/ 	.word	0x00000000
	.align		4
        /*001c*/ 	.word	0xfffffffc


//--------------------- .text._Z3addPiS_S_S_      --------------------------
	.section	.text._Z3addPiS_S_S_,"ax",@progbits
	.align	128
        .global         _Z3addPiS_S_S_
        .type           _Z3addPiS_S_S_,@function
        .size           _Z3addPiS_S_S_,(.L_x_1 - _Z3addPiS_S_S_)
        .other          _Z3addPiS_S_S_,@"STO_CUDA_ENTRY STV_DEFAULT"
_Z3addPiS_S_S_:
.text._Z3addPiS_S_S_:
[----:B------:R-:W-:Y:S08]  /*0000*/  LDC R1, c[0x0][0x37c] ;  /* 0x0000df00ff017b82 */ /* 0x000ff00000000800 */
[----:B------:R-:W0:Y:S01]  /*0010*/  LDC.64 R2, c[0x0][0x398] ;  /* 0x0000e600ff027b82 */ /* 0x000e220000000a00 */
[----:B------:R-:W0:Y:S02]  /*0020*/  LDCU.64 UR4, c[0x0][0x358] ;  /* 0x00006b00ff0477ac */ /* 0x000e240008000a00 */
[----:B0-----:R-:W2:Y:S05]  /*0030*/  LDG.E R2, desc[UR4][R2.64] ;  /* 0x0000000402027981 */ /* 0x001eaa000c1e1900 */
[----:B------:R-:W0:Y:S01]  /*0040*/  S2UR UR6, SR_CTAID.X ;  /* 0x00000000000679c3 */ /* 0x000e220000002500 */
[----:B------:R-:W0:Y:S07]  /*0050*/  S2R R0, SR_TID.X ;  /* 0x0000000000007919 */ /* 0x000e2e0000002100 */
[----:B------:R-:W0:Y:S02]  /*0060*/  LDC R9, c[0x0][0x360] ;  /* 0x0000d800ff097b82 */ /* 0x000e240000000800 */
[----:B0-----:R-:W-:-:S05]  /*0070*/  IMAD R9, R9, UR6, R0 ;  /* 0x0000000609097c24 */ /* 0x001fca000f8e0200 */
[----:B--2---:R-:W-:-:S13]  /*0080*/  ISETP.GE.AND P0, PT, R9, R2, PT ;  /* 0x000000020900720c */ /* 0x004fda0003f06270 */
[----:B------:R-:W-:Y:S05]  /*0090*/  @P0 EXIT ;  /* 0x000000000000094d */ /* 0x000fea0003800000 */
[----:B------:R-:W0:Y:S08]  /*00a0*/  LDC.64 R2, c[0x0][0x380] ;  /* 0x0000e000ff027b82 */ /* 0x000e300000000a00 */
[----:B------:R-:W1:Y:S08]  /*00b0*/  LDC.64 R4, c[0x0][0x388] ;  /* 0x0000e200ff047b82 */ /* 0x000e700000000a00 */
[----:B------:R-:W2:Y:S01]  /*00c0*/  LDC.64 R6, c[0x0][0x390] ;  /* 0x0000e400ff067b82 */ /* 0x000ea20000000a00 */
[----:B0-----:R-:W-:-:S06]  /*00d0*/  IMAD.WIDE R2, R9, 0x4, R2 ;  /* 0x0000000409027825 */ /* 0x001fcc00078e0202 */
[----:B------:R-:W3:Y:S01]  /*00e0*/  LDG.E R2, desc[UR4][R2.64] ;  /* 0x0000000402027981 */ /* 0x000ee2000c1e1900 */
[----:B-1----:R-:W-:-:S06]  /*00f0*/  IMAD.WIDE R4, R9, 0x4, R4 ;  /* 0x0000000409047825 */ /* 0x002fcc00078e0204 */
[----:B------:R-:W3:Y:S01]  /*0100*/  LDG.E R5, desc[UR4][R4.64] ;  /* 0x0000000404057981 */ /* 0x000ee2000c1e1900 */
[----:B--2---:R-:W-:Y:S01]  /*0110*/  IMAD.WIDE R6, R9, 0x4, R6 ;  /* 0x0000000409067825 */ /* 0x004fe200078e0206 */
[----:B---3--:R-:W-:-:S05]  /*0120*/  IADD3 R9, PT, PT, R2, R5, RZ ;  /* 0x0000000502097210 */ /* 0x008fca0007ffe0ff */
[----:B------:R-:W-:Y:S01]  /*0130*/  STG.E desc[UR4][R6.64], R9 ;  /* 0x0000000906007986 */ /* 0x000fe2000c101904 */
[----:B------:R-:W-:Y:S05]  /*0140*/  EXIT ;  /* 0x000000000000794d */ /* 0x000fea0003800000 */
.L_x_0:
[----:B------:R-:W-:-:S00]  /*0150*/  BRA `(.L_x_0) ;  /* 0xfffffffc00fc7947 */ /* 0x000fc0000383ffff */
[----:B------:R-:W-:-:S00]  /*0160*/  NOP ;  /* 0x0000000000007918 */ /* 0x000fc00000000000 */
        /* <DEDUP_REMOVED lines=9> */
.L_x_1:


//--------------------- .nv.shared.reserved.0     --------------------------
	.section	.nv.shared.reserved.0,"aw",@nobits
	.weak		__nv_reservedSMEM_offset_0_alias
	.size		__nv_reservedSMEM_offset_0_alias, 0, 64
	.other		__nv_reservedSMEM_offset_0_alias,@"STO_CUDA_RESERVED_SHARED STV_DEFAULT"
__nv_reservedSMEM_offset_0_alias:
	.zero		0
	.zero		64


//--------------------- .nv.constant0._Z3addPiS_S_S_ --------------------------
	.section	.nv.constant0._Z3addPiS_S_S_,"a",@progbits
	.sectionflags	@""
	.align	4
.nv.constant0._Z3addPiS_S_S_:
	.zero		928


//--------------------- SYMBOLS --------------------------

	.type		.nv.reservedSmem.offset0,@object
	.size		.nv.reservedSmem.offset0,0x4
